//
// Generated by NVIDIA NVVM Compiler
//
// Compiler Build ID: CL-36424714
// Cuda compilation tools, release 13.0, V13.0.88
// Based on NVVM 20.0.0
//

.version 9.0
.target sm_100
.address_size 64

	// .globl	_Z6VecAddPfS_S_

.visible .entry _Z6VecAddPfS_S_(
	.param .u64 .ptr .align 1 _Z6VecAddPfS_S__param_0,
	.param .u64 .ptr .align 1 _Z6VecAddPfS_S__param_1,
	.param .u64 .ptr .align 1 _Z6VecAddPfS_S__param_2
)
{
	.reg .pred 	%p<2>;
	.reg .b32 	%r<5>;
	.reg .b32 	%f<4>;
	.reg .b64 	%rd<11>;

	ld.param.u64 	%rd1, [_Z6VecAddPfS_S__param_0];
	ld.param.u64 	%rd2, [_Z6VecAddPfS_S__param_1];
	ld.param.u64 	%rd3, [_Z6VecAddPfS_S__param_2];
	mov.u32 	%r2, %ctaid.x;
	mov.u32 	%r3, %ntid.x;
	mov.u32 	%r4, %tid.x;
	mad.lo.s32 	%r1, %r2, %r3, %r4;
	setp.gt.s32 	%p1, %r1, 1023;
	@%p1 bra 	$L__BB0_2;
	cvta.to.global.u64 	%rd4, %rd1;
	cvta.to.global.u64 	%rd5, %rd2;
	cvta.to.global.u64 	%rd6, %rd3;
	mul.wide.s32 	%rd7, %r1, 4;
	add.s64 	%rd8, %rd4, %rd7;
	ld.global.f32 	%f1, [%rd8];
	add.s64 	%rd9, %rd5, %rd7;
	ld.global.f32 	%f2, [%rd9];
	add.f32 	%f3, %f1, %f2;
	add.s64 	%rd10, %rd6, %rd7;
	st.global.f32 	[%rd10], %f3;
$L__BB0_2:
	ret;

}
	// .globl	_Z15VecAddCoarsenedPfS_S_
.visible .entry _Z15VecAddCoarsenedPfS_S_(
	.param .u64 .ptr .align 1 _Z15VecAddCoarsenedPfS_S__param_0,
	.param .u64 .ptr .align 1 _Z15VecAddCoarsenedPfS_S__param_1,
	.param .u64 .ptr .align 1 _Z15VecAddCoarsenedPfS_S__param_2
)
{
	.reg .pred 	%p<2>;
	.reg .b32 	%r<6>;
	.reg .b32 	%f<7>;
	.reg .b64 	%rd<11>;

	ld.param.u64 	%rd1, [_Z15VecAddCoarsenedPfS_S__param_0];
	ld.param.u64 	%rd2, [_Z15VecAddCoarsenedPfS_S__param_1];
	ld.param.u64 	%rd3, [_Z15VecAddCoarsenedPfS_S__param_2];
	mov.u32 	%r2, %ctaid.x;
	mov.u32 	%r3, %ntid.x;
	mov.u32 	%r4, %tid.x;
	mad.lo.s32 	%r5, %r2, %r3, %r4;
	shl.b32 	%r1, %r5, 1;
	setp.gt.s32 	%p1, %r1, 1023;
	@%p1 bra 	$L__BB1_2;
	cvta.to.global.u64 	%rd4, %rd1;
	cvta.to.global.u64 	%rd5, %rd2;
	cvta.to.global.u64 	%rd6, %rd3;
	mul.wide.s32 	%rd7, %r1, 4;
	add.s64 	%rd8, %rd4, %rd7;
	ld.global.f32 	%f1, [%rd8];
	add.s64 	%rd9, %rd5, %rd7;
	ld.global.f32 	%f2, [%rd9];
	add.f32 	%f3, %f1, %f2;
	add.s64 	%rd10, %rd6, %rd7;
	st.global.f32 	[%rd10], %f3;
	ld.global.f32 	%f4, [%rd8+4];
	ld.global.f32 	%f5, [%rd9+4];
	add.f32 	%f6, %f4, %f5;
	st.global.f32 	[%rd10+4], %f6;
$L__BB1_2:
	ret;

}


// ===== COMPILED SASS (sm_100) =====

	.target	sm_100

	.elftype	@"ET_EXEC"


//--------------------- .note.nv.tkinfo           --------------------------
	.section	.note.nv.tkinfo,"",@"SHT_NOTE"
	.sectionflags	@"SHF_NOTE_NV_TKINFO"
	.tkinfo
        /*0018*/ 	.word	0x00000002
        /*0030*/ 	.string	""
        /*0030*/ 	.string	"ptxas"
        /*0030*/ 	.string	"Cuda compilation tools, release 13.0, V13.0.88"
        /*0030*/ 	.string	"Build cuda_13.0.r13.0/compiler.36424714_0"
        /*0030*/ 	.string	"-arch sm_100 -m 64 "



//--------------------- .note.nv.cuinfo           --------------------------
	.section	.note.nv.cuinfo,"",@"SHT_NOTE"
	.sectionflags	@"SHF_NOTE_NV_CUINFO"
        /*0018*/ 	.short	0x0002
        /*001a*/ 	.short	0x0064
        /*001c*/ 	.short	0x0082
	.zero		2


//--------------------- .nv.info                  --------------------------
	.section	.nv.info,"",@"SHT_CUDA_INFO"
	.align	4


	//----- nvinfo : EIATTR_REGCOUNT
	.align		4
        /*0000*/ 	.byte	0x04, 0x2f
        /*0002*/ 	.short	(.L_1 - .L_0)
	.align		4
.L_0:
        /*0004*/ 	.word	index@(_Z6VecAddPfS_S_)
        /*0008*/ 	.word	0x0000000c


	//----- nvinfo : EIATTR_FRAME_SIZE
	.align		4
.L_1:
        /*000c*/ 	.byte	0x04, 0x11
        /*000e*/ 	.short	(.L_3 - .L_2)
	.align		4
.L_2:
        /*0010*/ 	.word	index@(_Z6VecAddPfS_S_)
        /*0014*/ 	.word	0x00000000


	//----- nvinfo : EIATTR_REGCOUNT
	.align		4
.L_3:
        /*0018*/ 	.byte	0x04, 0x2f
        /*001a*/ 	.short	(.L_5 - .L_4)
	.align		4
.L_4:
        /*001c*/ 	.word	index@(_Z15VecAddCoarsenedPfS_S_)
        /*0020*/ 	.word	0x0000000e


	//----- nvinfo : EIATTR_FRAME_SIZE
	.align		4
.L_5:
        /*0024*/ 	.byte	0x04, 0x11
        /*0026*/ 	.short	(.L_7 - .L_6)
	.align		4
.L_6:
        /*0028*/ 	.word	index@(_Z15VecAddCoarsenedPfS_S_)
        /*002c*/ 	.word	0x00000000


	//----- nvinfo : EIATTR_MIN_STACK_SIZE
	.align		4
.L_7:
        /*0030*/ 	.byte	0x04, 0x12
        /*0032*/ 	.short	(.L_9 - .L_8)
	.align		4
.L_8:
        /*0034*/ 	.word	index@(_Z15VecAddCoarsenedPfS_S_)
        /*0038*/ 	.word	0x00000000


	//----- nvinfo : EIATTR_MIN_STACK_SIZE
	.align		4
.L_9:
        /*003c*/ 	.byte	0x04, 0x12
        /*003e*/ 	.short	(.L_11 - .L_10)
	.align		4
.L_10:
        /*0040*/ 	.word	index@(_Z6VecAddPfS_S_)
        /*0044*/ 	.word	0x00000000
.L_11:


//--------------------- .nv.compat                --------------------------
	.section	.nv.compat,"",@"SHT_CUDA_COMPAT_INFO"
	.align	4
        /*0000*/ 	.byte	0x02, 0x09, 0x00, 0x00, 0x02, 0x02, 0x01, 0x00, 0x02, 0x05, 0x05, 0x00, 0x03, 0x07, 0x01, 0x01
        /*0010*/ 	.byte	0x02, 0x03, 0x00, 0x00, 0x02, 0x06, 0x01, 0x00, 0x04, 0x0b, 0x08, 0x00, 0x09, 0x00, 0x00, 0x00
        /*0020*/ 	.byte	0x00, 0x00, 0x00, 0x00


//--------------------- .nv.info._Z15VecAddCoarsenedPfS_S_ --------------------------
	.section	.nv.info._Z15VecAddCoarsenedPfS_S_,"",@"SHT_CUDA_INFO"
	.sectionflags	@""
	.align	4


	//----- nvinfo : EIATTR_CUDA_API_VERSION
	.align		4
        /*0000*/ 	.byte	0x04, 0x37
        /*0002*/ 	.short	(.L_13 - .L_12)
.L_12:
        /*0004*/ 	.word	0x00000082


	//----- nvinfo : EIATTR_KPARAM_INFO
	.align		4
.L_13:
        /*0008*/ 	.byte	0x04, 0x17
        /*000a*/ 	.short	(.L_15 - .L_14)
.L_14:
        /*000c*/ 	.word	0x00000000
        /*0010*/ 	.short	0x0002
        /*0012*/ 	.short	0x0010
        /*0014*/ 	.byte	0x00, 0xf5, 0x21, 0x00


	//----- nvinfo : EIATTR_KPARAM_INFO
	.align		4
.L_15:
        /*0018*/ 	.byte	0x04, 0x17
        /*001a*/ 	.short	(.L_17 - .L_16)
.L_16:
        /*001c*/ 	.word	0x00000000
        /*0020*/ 	.short	0x0001
        /*0022*/ 	.short	0x0008
        /*0024*/ 	.byte	0x00, 0xf5, 0x21, 0x00


	//----- nvinfo : EIATTR_KPARAM_INFO
	.align		4
.L_17:
        /*0028*/ 	.byte	0x04, 0x17
        /*002a*/ 	.short	(.L_19 - .L_18)
.L_18:
        /*002c*/ 	.word	0x00000000
        /*0030*/ 	.short	0x0000
        /*0032*/ 	.short	0x0000
        /*0034*/ 	.byte	0x00, 0xf5, 0x21, 0x00


	//----- nvinfo : EIATTR_SPARSE_MMA_MASK
	.align		4
.L_19:
        /*0038*/ 	.byte	0x03, 0x50
        /*003a*/ 	.short	0x0000


	//----- nvinfo : EIATTR_MAXREG_COUNT
	.align		4
        /*003c*/ 	.byte	0x03, 0x1b
        /*003e*/ 	.short	0x00ff


	//----- nvinfo : EIATTR_MERCURY_ISA_VERSION
	.align		4
        /*0040*/ 	.byte	0x03, 0x5f
        /*0042*/ 	.short	0x0101


	//----- nvinfo : EIATTR_VRC_CTA_INIT_COUNT
	.align		4
        /*0044*/ 	.byte	0x02, 0x4a
	.zero		1
	.zero		1


	//----- nvinfo : EIATTR_EXIT_INSTR_OFFSETS
	.align		4
        /*0048*/ 	.byte	0x04, 0x1c
        /*004a*/ 	.short	(.L_21 - .L_20)


	//   ....[0]....
.L_20:
        /*004c*/ 	.word	0x00000070


	//   ....[1]....
        /*0050*/ 	.word	0x00000170


	//----- nvinfo : EIATTR_CBANK_PARAM_SIZE
	.align		4
.L_21:
        /*0054*/ 	.byte	0x03, 0x19
        /*0056*/ 	.short	0x0018


	//----- nvinfo : EIATTR_PARAM_CBANK
	.align		4
        /*0058*/ 	.byte	0x04, 0x0a
        /*005a*/ 	.short	(.L_23 - .L_22)
	.align		4
.L_22:
        /*005c*/ 	.word	index@(.nv.constant0._Z15VecAddCoarsenedPfS_S_)
        /*0060*/ 	.short	0x0380
        /*0062*/ 	.short	0x0018


	//----- nvinfo : EIATTR_SW_WAR
	.align		4
.L_23:
        /*0064*/ 	.byte	0x04, 0x36
        /*0066*/ 	.short	(.L_25 - .L_24)
.L_24:
        /*0068*/ 	.word	0x00000008
.L_25:


//--------------------- .nv.info._Z6VecAddPfS_S_  --------------------------
	.section	.nv.info._Z6VecAddPfS_S_,"",@"SHT_CUDA_INFO"
	.sectionflags	@""
	.align	4


	//----- nvinfo : EIATTR_CUDA_API_VERSION
	.align		4
        /*0000*/ 	.byte	0x04, 0x37
        /*0002*/ 	.short	(.L_27 - .L_26)
.L_26:
        /*0004*/ 	.word	0x00000082


	//----- nvinfo : EIATTR_KPARAM_INFO
	.align		4
.L_27:
        /*0008*/ 	.byte	0x04, 0x17
        /*000a*/ 	.short	(.L_29 - .L_28)
.L_28:
        /*000c*/ 	.word	0x00000000
        /*0010*/ 	.short	0x0002
        /*0012*/ 	.short	0x0010
        /*0014*/ 	.byte	0x00, 0xf5, 0x21, 0x00


	//----- nvinfo : EIATTR_KPARAM_INFO
	.align		4
.L_29:
        /*0018*/ 	.byte	0x04, 0x17
        /*001a*/ 	.short	(.L_31 - .L_30)
.L_30:
        /*001c*/ 	.word	0x00000000
        /*0020*/ 	.short	0x0001
        /*0022*/ 	.short	0x0008
        /*0024*/ 	.byte	0x00, 0xf5, 0x21, 0x00


	//----- nvinfo : EIATTR_KPARAM_INFO
	.align		4
.L_31:
        /*0028*/ 	.byte	0x04, 0x17
        /*002a*/ 	.short	(.L_33 - .L_32)
.L_32:
        /*002c*/ 	.word	0x00000000
        /*0030*/ 	.short	0x0000
        /*0032*/ 	.short	0x0000
        /*0034*/ 	.byte	0x00, 0xf5, 0x21, 0x00


	//----- nvinfo : EIATTR_SPARSE_MMA_MASK
	.align		4
.L_33:
        /*0038*/ 	.byte	0x03, 0x50
        /*003a*/ 	.short	0x0000


	//----- nvinfo : EIATTR_MAXREG_COUNT
	.align		4
        /*003c*/ 	.byte	0x03, 0x1b
        /*003e*/ 	.short	0x00ff


	//----- nvinfo : EIATTR_MERCURY_ISA_VERSION
	.align		4
        /*0040*/ 	.byte	0x03, 0x5f
        /*0042*/ 	.short	0x0101


	//----- nvinfo : EIATTR_VRC_CTA_INIT_COUNT
	.align		4
        /*0044*/ 	.byte	0x02, 0x4a
	.zero		1
	.zero		1


	//----- nvinfo : EIATTR_EXIT_INSTR_OFFSETS
	.align		4
        /*0048*/ 	.byte	0x04, 0x1c
        /*004a*/ 	.short	(.L_35 - .L_34)


	//   ....[0]....
.L_34:
        /*004c*/ 	.word	0x00000060


	//   ....[1]....
        /*0050*/ 	.word	0x00000120


	//----- nvinfo : EIATTR_CBANK_PARAM_SIZE
	.align		4
.L_35:
        /*0054*/ 	.byte	0x03, 0x19
        /*0056*/ 	.short	0x0018


	//----- nvinfo : EIATTR_PARAM_CBANK
	.align		4
        /*0058*/ 	.byte	0x04, 0x0a
        /*005a*/ 	.short	(.L_37 - .L_36)
	.align		4
.L_36:
        /*005c*/ 	.word	index@(.nv.constant0._Z6VecAddPfS_S_)
        /*0060*/ 	.short	0x0380
        /*0062*/ 	.short	0x0018


	//----- nvinfo : EIATTR_SW_WAR
	.align		4
.L_37:
        /*0064*/ 	.byte	0x04, 0x36
        /*0066*/ 	.short	(.L_39 - .L_38)
.L_38:
        /*0068*/ 	.word	0x00000008
.L_39:


//--------------------- .nv.callgraph             --------------------------
	.section	.nv.callgraph,"",@"SHT_CUDA_CALLGRAPH"
	.align	4
	.sectionentsize	8
	.align		4
        /*0000*/ 	.word	0x00000000
	.align		4
        /*0004*/ 	.word	0xffffffff
	.align		4
        /*0008*/ 	.word	0x00000000
	.align		4
        /*000c*/ 	.word	0xfffffffe
	.align		4
        /*0010*/ 	.word	0x00000000
	.align		4
        /*0014*/ 	.word	0xfffffffd
	.align		4
        /*0018*/ 	.word	0x00000000
	.align		4
        /*001c*/ 	.word	0xfffffffc


//--------------------- .text._Z15VecAddCoarsenedPfS_S_ --------------------------
	.section	.text._Z15VecAddCoarsenedPfS_S_,"ax",@progbits
	.align	128
        .global         _Z15VecAddCoarsenedPfS_S_
        .type           _Z15VecAddCoarsenedPfS_S_,@function
        .size           _Z15VecAddCoarsenedPfS_S_,(.L_x_2 - _Z15VecAddCoarsenedPfS_S_)
        .other          _Z15VecAddCoarsenedPfS_S_,@"STO_CUDA_ENTRY STV_DEFAULT"
_Z15VecAddCoarsenedPfS_S_:
.text._Z15VecAddCoarsenedPfS_S_:
[----:B------:R-:W-:Y:S01]  /*0000*/  LDC R1, c[0x0][0x37c] ;  /* 0x0000df00ff017b82 */ /* 0x000fe20000000800 */
[----:B------:R-:W0:Y:S07]  /*0010*/  S2R R3, SR_TID.X ;  /* 0x0000000000037919 */ /* 0x000e2e0000002100 */
[----:B------:R-:W0:Y:S08]  /*0020*/  S2UR UR4, SR_CTAID.X ;  /* 0x00000000000479c3 */ /* 0x000e300000002500 */
[----:B------:R-:W0:Y:S02]  /*0030*/  LDC R0, c[0x0][0x360] ;  /* 0x0000d800ff007b82 */ /* 0x000e240000000800 */
[----:B0-----:R-:W-:-:S05]  /*0040*/  IMAD R0, R0, UR4, R3 ;  /* 0x0000000400007c24 */ /* 0x001fca000f8e0203 */
[----:B------:R-:W-:-:S04]  /*0050*/  SHF.L.U32 R9, R0, 0x1, RZ ;  /* 0x0000000100097819 */ /* 0x000fc800000006ff */
[----:B------:R-:W-:-:S13]  /*0060*/  ISETP.GT.AND P0, PT, R9, 0x3ff, PT ;  /* 0x000003ff0900780c */ /* 0x000fda0003f04270 */
[----:B------:R-:W-:Y:S05]  /*0070*/  @P0 EXIT ;  /* 0x000000000000094d */ /* 0x000fea0003800000 */
[----:B------:R-:W0:Y:S01]  /*0080*/  LDC.64 R2, c[0x0][0x380] ;  /* 0x0000e000ff027b82 */ /* 0x000e220000000a00 */
[----:B------:R-:W1:Y:S07]  /*0090*/  LDCU.64 UR4, c[0x0][0x358] ;  /* 0x00006b00ff0477ac */ /* 0x000e6e0008000a00 */
[----:B------:R-:W2:Y:S08]  /*00a0*/  LDC.64 R4, c[0x0][0x388] ;  /* 0x0000e200ff047b82 */ /* 0x000eb00000000a00 */
[----:B------:R-:W3:Y:S01]  /*00b0*/  LDC.64 R6, c[0x0][0x390] ;  /* 0x0000e400ff067b82 */ /* 0x000ee20000000a00 */
[----:B0-----:R-:W-:-:S05]  /*00c0*/  IMAD.WIDE R2, R9, 0x4, R2 ;  /* 0x0000000409027825 */ /* 0x001fca00078e0202 */
[----:B-1----:R-:W4:Y:S01]  /*00d0*/  LDG.E R0, desc[UR4][R2.64] ;  /* 0x0000000402007981 */ /* 0x002f22000c1e1900 */
[----:B--2---:R-:W-:-:S05]  /*00e0*/  IMAD.WIDE R4, R9, 0x4, R4 ;  /* 0x0000000409047825 */ /* 0x004fca00078e0204 */
[----:B------:R-:W4:Y:S01]  /*00f0*/  LDG.E R11, desc[UR4][R4.64] ;  /* 0x00000004040b7981 */ /* 0x000f22000c1e1900 */
[----:B---3--:R-:W-:-:S04]  /*0100*/  IMAD.WIDE R6, R9, 0x4, R6 ;  /* 0x0000000409067825 */ /* 0x008fc800078e0206 */
[----:B----4-:R-:W-:-:S05]  /*0110*/  FADD R11, R0, R11 ;  /* 0x0000000b000b7221 */ /* 0x010fca0000000000 */
[----:B------:R-:W-:Y:S04]  /*0120*/  STG.E desc[UR4][R6.64], R11 ;  /* 0x0000000b06007986 */ /* 0x000fe8000c101904 */
[----:B------:R-:W2:Y:S04]  /*0130*/  LDG.E R0, desc[UR4][R2.64+0x4] ;  /* 0x0000040402007981 */ /* 0x000ea8000c1e1900 */
[----:B------:R-:W2:Y:S02]  /*0140*/  LDG.E R9, desc[UR4][R4.64+0x4] ;  /* 0x0000040404097981 */ /* 0x000ea4000c1e1900 */
[----:B--2---:R-:W-:-:S05]  /*0150*/  FADD R9, R0, R9 ;  /* 0x0000000900097221 */ /* 0x004fca0000000000 */
[----:B------:R-:W-:Y:S01]  /*0160*/  STG.E desc[UR4][R6.64+0x4], R9 ;  /* 0x0000040906007986 */ /* 0x000fe2000c101904 */
[----:B------:R-:W-:Y:S05]  /*0170*/  EXIT ;  /* 0x000000000000794d */ /* 0x000fea0003800000 */
.L_x_0:
[----:B------:R-:W-:-:S00]  /*0180*/  BRA `(.L_x_0) ;  /* 0xfffffffc00fc7947 */ /* 0x000fc0000383ffff */
[----:B------:R-:W-:-:S00]  /*0190*/  NOP ;  /* 0x0000000000007918 */ /* 0x000fc00000000000 */
        /* <DEDUP_REMOVED lines=14> */
.L_x_2:


//--------------------- .text._Z6VecAddPfS_S_     --------------------------
	.section	.text._Z6VecAddPfS_S_,"ax",@progbits
	.align	128
        .global         _Z6VecAddPfS_S_
        .type           _Z6VecAddPfS_S_,@function
        .size           _Z6VecAddPfS_S_,(.L_x_3 - _Z6VecAddPfS_S_)
        .other          _Z6VecAddPfS_S_,@"STO_CUDA_ENTRY STV_DEFAULT"
_Z6VecAddPfS_S_:
.text._Z6VecAddPfS_S_:
[----:B------:R-:W-:Y:S01]  /*0000*/  LDC R1, c[0x0][0x37c] ;  /* 0x0000df00ff017b82 */ /* 0x000fe20000000800 */
[----:B------:R-:W0:Y:S07]  /*0010*/  S2R R0, SR_TID.X ;  /* 0x0000000000007919 */ /* 0x000e2e0000002100 */
[----:B------:R-:W0:Y:S08]  /*0020*/  S2UR UR4, SR_CTAID.X ;  /* 0x00000000000479c3 */ /* 0x000e300000002500 */
[----:B------:R-:W0:Y:S02]  /*0030*/  LDC R9, c[0x0][0x360] ;  /* 0x0000d800ff097b82 */ /* 0x000e240000000800 */
[----:B0-----:R-:W-:-:S05]  /*0040*/  IMAD R9, R9, UR4, R0 ;  /* 0x0000000409097c24 */ /* 0x001fca000f8e0200 */
[----:B------:R-:W-:-:S13]  /*0050*/  ISETP.GT.AND P0, PT, R9, 0x3ff, PT ;  /* 0x000003ff0900780c */ /* 0x000fda0003f04270 */
[----:B------:R-:W-:Y:S05]  /*0060*/  @P0 EXIT ;  /* 0x000000000000094d */ /* 0x000fea0003800000 */
[----:B------:R-:W0:Y:S01]  /*0070*/  LDC.64 R2, c[0x0][0x380] ;  /* 0x0000e000ff027b82 */ /* 0x000e220000000a00 */
[----:B------:R-:W1:Y:S07]  /*0080*/  LDCU.64 UR4, c[0x0][0x358] ;  /* 0x00006b00ff0477ac */ /* 0x000e6e0008000a00 */
[----:B------:R-:W2:Y:S08]  /*0090*/  LDC.64 R4, c[0x0][0x388] ;  /* 0x0000e200ff047b82 */ /* 0x000eb00000000a00 */
[----:B------:R-:W3:Y:S01]  /*00a0*/  LDC.64 R6, c[0x0][0x390] ;  /* 0x0000e400ff067b82 */ /* 0x000ee20000000a00 */
[----:B0-----:R-:W-:-:S06]  /*00b0*/  IMAD.WIDE R2, R9, 0x4, R2 ;  /* 0x0000000409027825 */ /* 0x001fcc00078e0202 */
[----:B-1----:R-:W4:Y:S01]  /*00c0*/  LDG.E R2, desc[UR4][R2.64] ;  /* 0x0000000402027981 */ /* 0x002f22000c1e1900 */
[----:B--2---:R-:W-:-:S06]  /*00d0*/  IMAD.WIDE R4, R9, 0x4, R4 ;  /* 0x0000000409047825 */ /* 0x004fcc00078e0204 */
[----:B------:R-:W4:Y:S01]  /*00e0*/  LDG.E R5, desc[UR4][R4.64] ;  /* 0x0000000404057981 */ /* 0x000f22000c1e1900 */
[----:B---3--:R-:W-:-:S04]  /*00f0*/  IMAD.WIDE R6, R9, 0x4, R6 ;  /* 0x0000000409067825 */ /* 0x008fc800078e0206 */
[----:B----4-:R-:W-:-:S05]  /*0100*/  FADD R9, R2, R5 ;  /* 0x0000000502097221 */ /* 0x010fca0000000000 */
[----:B------:R-:W-:Y:S01]  /*0110*/  STG.E desc[UR4][R6.64], R9 ;  /* 0x0000000906007986 */ /* 0x000fe2000c101904 */
[----:B------:R-:W-:Y:S05]  /*0120*/  EXIT ;  /* 0x000000000000794d */ /* 0x000fea0003800000 */
.L_x_1:
        /* <DEDUP_REMOVED lines=13> */
.L_x_3:


//--------------------- .nv.shared.reserved.0     --------------------------
	.section	.nv.shared.reserved.0,"aw",@nobits
	.weak		__nv_reservedSMEM_offset_0_alias
	.size		__nv_reservedSMEM_offset_0_alias, 0, 64
	.other		__nv_reservedSMEM_offset_0_alias,@"STO_CUDA_RESERVED_SHARED STV_DEFAULT"
__nv_reservedSMEM_offset_0_alias:
	.zero		0
	.zero		64


//--------------------- .nv.constant0._Z15VecAddCoarsenedPfS_S_ --------------------------
	.section	.nv.constant0._Z15VecAddCoarsenedPfS_S_,"a",@progbits
	.sectionflags	@""
	.align	4
.nv.constant0._Z15VecAddCoarsenedPfS_S_:
	.zero		920


//--------------------- .nv.constant0._Z6VecAddPfS_S_ --------------------------
	.section	.nv.constant0._Z6VecAddPfS_S_,"a",@progbits
	.sectionflags	@""
	.align	4
.nv.constant0._Z6VecAddPfS_S_:
	.zero		920


//--------------------- SYMBOLS --------------------------

	.type		.nv.reservedSmem.offset0,@object
	.size		.nv.reservedSmem.offset0,0x4
